//
// Generated by NVIDIA NVVM Compiler
//
// Compiler Build ID: CL-36424714
// Cuda compilation tools, release 13.0, V13.0.88
// Based on NVVM 20.0.0
//

.version 9.0
.target sm_100
.address_size 64

	// .globl	_Z14forward_kernelPfS_i

.visible .entry _Z14forward_kernelPfS_i(
	.param .u64 .ptr .align 1 _Z14forward_kernelPfS_i_param_0,
	.param .u64 .ptr .align 1 _Z14forward_kernelPfS_i_param_1,
	.param .u32 _Z14forward_kernelPfS_i_param_2
)
{
	.reg .pred 	%p<2>;
	.reg .b32 	%r<6>;
	.reg .b32 	%f<3>;
	.reg .b64 	%rd<8>;

	ld.param.u64 	%rd1, [_Z14forward_kernelPfS_i_param_0];
	ld.param.u64 	%rd2, [_Z14forward_kernelPfS_i_param_1];
	ld.param.u32 	%r2, [_Z14forward_kernelPfS_i_param_2];
	mov.u32 	%r3, %tid.x;
	mov.u32 	%r4, %ctaid.x;
	mov.u32 	%r5, %ntid.x;
	mad.lo.s32 	%r1, %r4, %r5, %r3;
	setp.ge.s32 	%p1, %r1, %r2;
	@%p1 bra 	$L__BB0_2;
	cvta.to.global.u64 	%rd3, %rd1;
	cvta.to.global.u64 	%rd4, %rd2;
	mul.wide.s32 	%rd5, %r1, 4;
	add.s64 	%rd6, %rd3, %rd5;
	ld.global.f32 	%f1, [%rd6];
	mul.f32 	%f2, %f1, %f1;
	add.s64 	%rd7, %rd4, %rd5;
	st.global.f32 	[%rd7], %f2;
$L__BB0_2:
	ret;

}
	// .globl	_Z16recompute_kernelPfS_i
.visible .entry _Z16recompute_kernelPfS_i(
	.param .u64 .ptr .align 1 _Z16recompute_kernelPfS_i_param_0,
	.param .u64 .ptr .align 1 _Z16recompute_kernelPfS_i_param_1,
	.param .u32 _Z16recompute_kernelPfS_i_param_2
)
{
	.reg .pred 	%p<2>;
	.reg .b32 	%r<6>;
	.reg .b32 	%f<3>;
	.reg .b64 	%rd<8>;

	ld.param.u64 	%rd1, [_Z16recompute_kernelPfS_i_param_0];
	ld.param.u64 	%rd2, [_Z16recompute_kernelPfS_i_param_1];
	ld.param.u32 	%r2, [_Z16recompute_kernelPfS_i_param_2];
	mov.u32 	%r3, %tid.x;
	mov.u32 	%r4, %ctaid.x;
	mov.u32 	%r5, %ntid.x;
	mad.lo.s32 	%r1, %r4, %r5, %r3;
	setp.ge.s32 	%p1, %r1, %r2;
	@%p1 bra 	$L__BB1_2;
	cvta.to.global.u64 	%rd3, %rd1;
	cvta.to.global.u64 	%rd4, %rd2;
	mul.wide.s32 	%rd5, %r1, 4;
	add.s64 	%rd6, %rd3, %rd5;
	ld.global.f32 	%f1, [%rd6];
	mul.f32 	%f2, %f1, %f1;
	add.s64 	%rd7, %rd4, %rd5;
	st.global.f32 	[%rd7], %f2;
$L__BB1_2:
	ret;

}
	// .globl	_Z15backward_kernelPfS_S_i
.visible .entry _Z15backward_kernelPfS_S_i(
	.param .u64 .ptr .align 1 _Z15backward_kernelPfS_S_i_param_0,
	.param .u64 .ptr .align 1 _Z15backward_kernelPfS_S_i_param_1,
	.param .u64 .ptr .align 1 _Z15backward_kernelPfS_S_i_param_2,
	.param .u32 _Z15backward_kernelPfS_S_i_param_3
)
{
	.reg .pred 	%p<2>;
	.reg .b32 	%r<6>;
	.reg .b32 	%f<5>;
	.reg .b64 	%rd<11>;

	ld.param.u64 	%rd1, [_Z15backward_kernelPfS_S_i_param_0];
	ld.param.u64 	%rd2, [_Z15backward_kernelPfS_S_i_param_1];
	ld.param.u64 	%rd3, [_Z15backward_kernelPfS_S_i_param_2];
	ld.param.u32 	%r2, [_Z15backward_kernelPfS_S_i_param_3];
	mov.u32 	%r3, %tid.x;
	mov.u32 	%r4, %ctaid.x;
	mov.u32 	%r5, %ntid.x;
	mad.lo.s32 	%r1, %r4, %r5, %r3;
	setp.ge.s32 	%p1, %r1, %r2;
	@%p1 bra 	$L__BB2_2;
	cvta.to.global.u64 	%rd4, %rd1;
	cvta.to.global.u64 	%rd5, %rd2;
	cvta.to.global.u64 	%rd6, %rd3;
	mul.wide.s32 	%rd7, %r1, 4;
	add.s64 	%rd8, %rd4, %rd7;
	ld.global.f32 	%f1, [%rd8];
	add.f32 	%f2, %f1, %f1;
	add.s64 	%rd9, %rd5, %rd7;
	ld.global.f32 	%f3, [%rd9];
	mul.f32 	%f4, %f2, %f3;
	add.s64 	%rd10, %rd6, %rd7;
	st.global.f32 	[%rd10], %f4;
$L__BB2_2:
	ret;

}


// ===== COMPILED SASS (sm_100) =====

	.target	sm_100

	.elftype	@"ET_EXEC"


//--------------------- .note.nv.tkinfo           --------------------------
	.section	.note.nv.tkinfo,"",@"SHT_NOTE"
	.sectionflags	@"SHF_NOTE_NV_TKINFO"
	.tkinfo
        /*0018*/ 	.word	0x00000002
        /*0030*/ 	.string	""
        /*0030*/ 	.string	"ptxas"
        /*0030*/ 	.string	"Cuda compilation tools, release 13.0, V13.0.88"
        /*0030*/ 	.string	"Build cuda_13.0.r13.0/compiler.36424714_0"
        /*0030*/ 	.string	"-arch sm_100 -m 64 "



//--------------------- .note.nv.cuinfo           --------------------------
	.section	.note.nv.cuinfo,"",@"SHT_NOTE"
	.sectionflags	@"SHF_NOTE_NV_CUINFO"
        /*0018*/ 	.short	0x0002
        /*001a*/ 	.short	0x0064
        /*001c*/ 	.short	0x0082
	.zero		2


//--------------------- .nv.info                  --------------------------
	.section	.nv.info,"",@"SHT_CUDA_INFO"
	.align	4


	//----- nvinfo : EIATTR_REGCOUNT
	.align		4
        /*0000*/ 	.byte	0x04, 0x2f
        /*0002*/ 	.short	(.L_1 - .L_0)
	.align		4
.L_0:
        /*0004*/ 	.word	index@(_Z14forward_kernelPfS_i)
        /*0008*/ 	.word	0x0000000a


	//----- nvinfo : EIATTR_FRAME_SIZE
	.align		4
.L_1:
        /*000c*/ 	.byte	0x04, 0x11
        /*000e*/ 	.short	(.L_3 - .L_2)
	.align		4
.L_2:
        /*0010*/ 	.word	index@(_Z14forward_kernelPfS_i)
        /*0014*/ 	.word	0x00000000


	//----- nvinfo : EIATTR_REGCOUNT
	.align		4
.L_3:
        /*0018*/ 	.byte	0x04, 0x2f
        /*001a*/ 	.short	(.L_5 - .L_4)
	.align		4
.L_4:
        /*001c*/ 	.word	index@(_Z16recompute_kernelPfS_i)
        /*0020*/ 	.word	0x0000000a


	//----- nvinfo : EIATTR_FRAME_SIZE
	.align		4
.L_5:
        /*0024*/ 	.byte	0x04, 0x11
        /*0026*/ 	.short	(.L_7 - .L_6)
	.align		4
.L_6:
        /*0028*/ 	.word	index@(_Z16recompute_kernelPfS_i)
        /*002c*/ 	.word	0x00000000


	//----- nvinfo : EIATTR_REGCOUNT
	.align		4
.L_7:
        /*0030*/ 	.byte	0x04, 0x2f
        /*0032*/ 	.short	(.L_9 - .L_8)
	.align		4
.L_8:
        /*0034*/ 	.word	index@(_Z15backward_kernelPfS_S_i)
        /*0038*/ 	.word	0x0000000c


	//----- nvinfo : EIATTR_FRAME_SIZE
	.align		4
.L_9:
        /*003c*/ 	.byte	0x04, 0x11
        /*003e*/ 	.short	(.L_11 - .L_10)
	.align		4
.L_10:
        /*0040*/ 	.word	index@(_Z15backward_kernelPfS_S_i)
        /*0044*/ 	.word	0x00000000


	//----- nvinfo : EIATTR_MIN_STACK_SIZE
	.align		4
.L_11:
        /*0048*/ 	.byte	0x04, 0x12
        /*004a*/ 	.short	(.L_13 - .L_12)
	.align		4
.L_12:
        /*004c*/ 	.word	index@(_Z15backward_kernelPfS_S_i)
        /*0050*/ 	.word	0x00000000


	//----- nvinfo : EIATTR_MIN_STACK_SIZE
	.align		4
.L_13:
        /*0054*/ 	.byte	0x04, 0x12
        /*0056*/ 	.short	(.L_15 - .L_14)
	.align		4
.L_14:
        /*0058*/ 	.word	index@(_Z16recompute_kernelPfS_i)
        /*005c*/ 	.word	0x00000000


	//----- nvinfo : EIATTR_MIN_STACK_SIZE
	.align		4
.L_15:
        /*0060*/ 	.byte	0x04, 0x12
        /*0062*/ 	.short	(.L_17 - .L_16)
	.align		4
.L_16:
        /*0064*/ 	.word	index@(_Z14forward_kernelPfS_i)
        /*0068*/ 	.word	0x00000000
.L_17:


//--------------------- .nv.compat                --------------------------
	.section	.nv.compat,"",@"SHT_CUDA_COMPAT_INFO"
	.align	4
        /*0000*/ 	.byte	0x02, 0x09, 0x00, 0x00, 0x02, 0x02, 0x01, 0x00, 0x02, 0x05, 0x05, 0x00, 0x03, 0x07, 0x01, 0x01
        /*0010*/ 	.byte	0x02, 0x03, 0x00, 0x00, 0x02, 0x06, 0x01, 0x00, 0x04, 0x0b, 0x08, 0x00, 0x09, 0x00, 0x00, 0x00
        /*0020*/ 	.byte	0x00, 0x00, 0x00, 0x00


//--------------------- .nv.info._Z15backward_kernelPfS_S_i --------------------------
	.section	.nv.info._Z15backward_kernelPfS_S_i,"",@"SHT_CUDA_INFO"
	.sectionflags	@""
	.align	4


	//----- nvinfo : EIATTR_CUDA_API_VERSION
	.align		4
        /*0000*/ 	.byte	0x04, 0x37
        /*0002*/ 	.short	(.L_19 - .L_18)
.L_18:
        /*0004*/ 	.word	0x00000082


	//----- nvinfo : EIATTR_KPARAM_INFO
	.align		4
.L_19:
        /*0008*/ 	.byte	0x04, 0x17
        /*000a*/ 	.short	(.L_21 - .L_20)
.L_20:
        /*000c*/ 	.word	0x00000000
        /*0010*/ 	.short	0x0003
        /*0012*/ 	.short	0x0018
        /*0014*/ 	.byte	0x00, 0xf0, 0x11, 0x00


	//----- nvinfo : EIATTR_KPARAM_INFO
	.align		4
.L_21:
        /*0018*/ 	.byte	0x04, 0x17
        /*001a*/ 	.short	(.L_23 - .L_22)
.L_22:
        /*001c*/ 	.word	0x00000000
        /*0020*/ 	.short	0x0002
        /*0022*/ 	.short	0x0010
        /*0024*/ 	.byte	0x00, 0xf5, 0x21, 0x00


	//----- nvinfo : EIATTR_KPARAM_INFO
	.align		4
.L_23:
        /*0028*/ 	.byte	0x04, 0x17
        /*002a*/ 	.short	(.L_25 - .L_24)
.L_24:
        /*002c*/ 	.word	0x00000000
        /*0030*/ 	.short	0x0001
        /*0032*/ 	.short	0x0008
        /*0034*/ 	.byte	0x00, 0xf5, 0x21, 0x00


	//----- nvinfo : EIATTR_KPARAM_INFO
	.align		4
.L_25:
        /*0038*/ 	.byte	0x04, 0x17
        /*003a*/ 	.short	(.L_27 - .L_26)
.L_26:
        /*003c*/ 	.word	0x00000000
        /*0040*/ 	.short	0x0000
        /*0042*/ 	.short	0x0000
        /*0044*/ 	.byte	0x00, 0xf5, 0x21, 0x00


	//----- nvinfo : EIATTR_SPARSE_MMA_MASK
	.align		4
.L_27:
        /*0048*/ 	.byte	0x03, 0x50
        /*004a*/ 	.short	0x0000


	//----- nvinfo : EIATTR_MAXREG_COUNT
	.align		4
        /*004c*/ 	.byte	0x03, 0x1b
        /*004e*/ 	.short	0x00ff


	//----- nvinfo : EIATTR_MERCURY_ISA_VERSION
	.align		4
        /*0050*/ 	.byte	0x03, 0x5f
        /*0052*/ 	.short	0x0101


	//----- nvinfo : EIATTR_VRC_CTA_INIT_COUNT
	.align		4
        /*0054*/ 	.byte	0x02, 0x4a
	.zero		1
	.zero		1


	//----- nvinfo : EIATTR_EXIT_INSTR_OFFSETS
	.align		4
        /*0058*/ 	.byte	0x04, 0x1c
        /*005a*/ 	.short	(.L_29 - .L_28)


	//   ....[0]....
.L_28:
        /*005c*/ 	.word	0x00000070


	//   ....[1]....
        /*0060*/ 	.word	0x00000140


	//----- nvinfo : EIATTR_CBANK_PARAM_SIZE
	.align		4
.L_29:
        /*0064*/ 	.byte	0x03, 0x19
        /*0066*/ 	.short	0x001c


	//----- nvinfo : EIATTR_PARAM_CBANK
	.align		4
        /*0068*/ 	.byte	0x04, 0x0a
        /*006a*/ 	.short	(.L_31 - .L_30)
	.align		4
.L_30:
        /*006c*/ 	.word	index@(.nv.constant0._Z15backward_kernelPfS_S_i)
        /*0070*/ 	.short	0x0380
        /*0072*/ 	.short	0x001c


	//----- nvinfo : EIATTR_SW_WAR
	.align		4
.L_31:
        /*0074*/ 	.byte	0x04, 0x36
        /*0076*/ 	.short	(.L_33 - .L_32)
.L_32:
        /*0078*/ 	.word	0x00000008
.L_33:


//--------------------- .nv.info._Z16recompute_kernelPfS_i --------------------------
	.section	.nv.info._Z16recompute_kernelPfS_i,"",@"SHT_CUDA_INFO"
	.sectionflags	@""
	.align	4


	//----- nvinfo : EIATTR_CUDA_API_VERSION
	.align		4
        /*0000*/ 	.byte	0x04, 0x37
        /*0002*/ 	.short	(.L_35 - .L_34)
.L_34:
        /*0004*/ 	.word	0x00000082


	//----- nvinfo : EIATTR_KPARAM_INFO
	.align		4
.L_35:
        /*0008*/ 	.byte	0x04, 0x17
        /*000a*/ 	.short	(.L_37 - .L_36)
.L_36:
        /*000c*/ 	.word	0x00000000
        /*0010*/ 	.short	0x0002
        /*0012*/ 	.short	0x0010
        /*0014*/ 	.byte	0x00, 0xf0, 0x11, 0x00


	//----- nvinfo : EIATTR_KPARAM_INFO
	.align		4
.L_37:
        /*0018*/ 	.byte	0x04, 0x17
        /*001a*/ 	.short	(.L_39 - .L_38)
.L_38:
        /*001c*/ 	.word	0x00000000
        /*0020*/ 	.short	0x0001
        /*0022*/ 	.short	0x0008
        /*0024*/ 	.byte	0x00, 0xf5, 0x21, 0x00


	//----- nvinfo : EIATTR_KPARAM_INFO
	.align		4
.L_39:
        /*0028*/ 	.byte	0x04, 0x17
        /*002a*/ 	.short	(.L_41 - .L_40)
.L_40:
        /*002c*/ 	.word	0x00000000
        /*0030*/ 	.short	0x0000
        /*0032*/ 	.short	0x0000
        /*0034*/ 	.byte	0x00, 0xf5, 0x21, 0x00


	//----- nvinfo : EIATTR_SPARSE_MMA_MASK
	.align		4
.L_41:
        /*0038*/ 	.byte	0x03, 0x50
        /*003a*/ 	.short	0x0000


	//----- nvinfo : EIATTR_MAXREG_COUNT
	.align		4
        /*003c*/ 	.byte	0x03, 0x1b
        /*003e*/ 	.short	0x00ff


	//----- nvinfo : EIATTR_MERCURY_ISA_VERSION
	.align		4
        /*0040*/ 	.byte	0x03, 0x5f
        /*0042*/ 	.short	0x0101


	//----- nvinfo : EIATTR_VRC_CTA_INIT_COUNT
	.align		4
        /*0044*/ 	.byte	0x02, 0x4a
	.zero		1
	.zero		1


	//----- nvinfo : EIATTR_EXIT_INSTR_OFFSETS
	.align		4
        /*0048*/ 	.byte	0x04, 0x1c
        /*004a*/ 	.short	(.L_43 - .L_42)


	//   ....[0]....
.L_42:
        /*004c*/ 	.word	0x00000070


	//   ....[1]....
        /*0050*/ 	.word	0x00000100


	//----- nvinfo : EIATTR_CBANK_PARAM_SIZE
	.align		4
.L_43:
        /*0054*/ 	.byte	0x03, 0x19
        /*0056*/ 	.short	0x0014


	//----- nvinfo : EIATTR_PARAM_CBANK
	.align		4
        /*0058*/ 	.byte	0x04, 0x0a
        /*005a*/ 	.short	(.L_45 - .L_44)
	.align		4
.L_44:
        /*005c*/ 	.word	index@(.nv.constant0._Z16recompute_kernelPfS_i)
        /*0060*/ 	.short	0x0380
        /*0062*/ 	.short	0x0014


	//----- nvinfo : EIATTR_SW_WAR
	.align		4
.L_45:
        /*0064*/ 	.byte	0x04, 0x36
        /*0066*/ 	.short	(.L_47 - .L_46)
.L_46:
        /*0068*/ 	.word	0x00000008
.L_47:


//--------------------- .nv.info._Z14forward_kernelPfS_i --------------------------
	.section	.nv.info._Z14forward_kernelPfS_i,"",@"SHT_CUDA_INFO"
	.sectionflags	@""
	.align	4


	//----- nvinfo : EIATTR_CUDA_API_VERSION
	.align		4
        /*0000*/ 	.byte	0x04, 0x37
        /*0002*/ 	.short	(.L_49 - .L_48)
.L_48:
        /*0004*/ 	.word	0x00000082


	//----- nvinfo : EIATTR_KPARAM_INFO
	.align		4
.L_49:
        /*0008*/ 	.byte	0x04, 0x17
        /*000a*/ 	.short	(.L_51 - .L_50)
.L_50:
        /*000c*/ 	.word	0x00000000
        /*0010*/ 	.short	0x0002
        /*0012*/ 	.short	0x0010
        /*0014*/ 	.byte	0x00, 0xf0, 0x11, 0x00


	//----- nvinfo : EIATTR_KPARAM_INFO
	.align		4
.L_51:
        /*0018*/ 	.byte	0x04, 0x17
        /*001a*/ 	.short	(.L_53 - .L_52)
.L_52:
        /*001c*/ 	.word	0x00000000
        /*0020*/ 	.short	0x0001
        /*0022*/ 	.short	0x0008
        /*0024*/ 	.byte	0x00, 0xf5, 0x21, 0x00


	//----- nvinfo : EIATTR_KPARAM_INFO
	.align		4
.L_53:
        /*0028*/ 	.byte	0x04, 0x17
        /*002a*/ 	.short	(.L_55 - .L_54)
.L_54:
        /*002c*/ 	.word	0x00000000
        /*0030*/ 	.short	0x0000
        /*0032*/ 	.short	0x0000
        /*0034*/ 	.byte	0x00, 0xf5, 0x21, 0x00


	//----- nvinfo : EIATTR_SPARSE_MMA_MASK
	.align		4
.L_55:
        /*0038*/ 	.byte	0x03, 0x50
        /*003a*/ 	.short	0x0000


	//----- nvinfo : EIATTR_MAXREG_COUNT
	.align		4
        /*003c*/ 	.byte	0x03, 0x1b
        /*003e*/ 	.short	0x00ff


	//----- nvinfo : EIATTR_MERCURY_ISA_VERSION
	.align		4
        /*0040*/ 	.byte	0x03, 0x5f
        /*0042*/ 	.short	0x0101


	//----- nvinfo : EIATTR_VRC_CTA_INIT_COUNT
	.align		4
        /*0044*/ 	.byte	0x02, 0x4a
	.zero		1
	.zero		1


	//----- nvinfo : EIATTR_EXIT_INSTR_OFFSETS
	.align		4
        /*0048*/ 	.byte	0x04, 0x1c
        /*004a*/ 	.short	(.L_57 - .L_56)


	//   ....[0]....
.L_56:
        /*004c*/ 	.word	0x00000070


	//   ....[1]....
        /*0050*/ 	.word	0x00000100


	//----- nvinfo : EIATTR_CBANK_PARAM_SIZE
	.align		4
.L_57:
        /*0054*/ 	.byte	0x03, 0x19
        /*0056*/ 	.short	0x0014


	//----- nvinfo : EIATTR_PARAM_CBANK
	.align		4
        /*0058*/ 	.byte	0x04, 0x0a
        /*005a*/ 	.short	(.L_59 - .L_58)
	.align		4
.L_58:
        /*005c*/ 	.word	index@(.nv.constant0._Z14forward_kernelPfS_i)
        /*0060*/ 	.short	0x0380
        /*0062*/ 	.short	0x0014


	//----- nvinfo : EIATTR_SW_WAR
	.align		4
.L_59:
        /*0064*/ 	.byte	0x04, 0x36
        /*0066*/ 	.short	(.L_61 - .L_60)
.L_60:
        /*0068*/ 	.word	0x00000008
.L_61:


//--------------------- .nv.callgraph             --------------------------
	.section	.nv.callgraph,"",@"SHT_CUDA_CALLGRAPH"
	.align	4
	.sectionentsize	8
	.align		4
        /*0000*/ 	.word	0x00000000
	.align		4
        /*0004*/ 	.word	0xffffffff
	.align		4
        /*0008*/ 	.word	0x00000000
	.align		4
        /*000c*/ 	.word	0xfffffffe
	.align		4
        /*0010*/ 	.word	0x00000000
	.align		4
        /*0014*/ 	.word	0xfffffffd
	.align		4
        /*0018*/ 	.word	0x00000000
	.align		4
        /*001c*/ 	.word	0xfffffffc


//--------------------- .text._Z15backward_kernelPfS_S_i --------------------------
	.section	.text._Z15backward_kernelPfS_S_i,"ax",@progbits
	.align	128
        .global         _Z15backward_kernelPfS_S_i
        .type           _Z15backward_kernelPfS_S_i,@function
        .size           _Z15backward_kernelPfS_S_i,(.L_x_3 - _Z15backward_kernelPfS_S_i)
        .other          _Z15backward_kernelPfS_S_i,@"STO_CUDA_ENTRY STV_DEFAULT"
_Z15backward_kernelPfS_S_i:
.text._Z15backward_kernelPfS_S_i:
[----:B------:R-:W-:Y:S01]  /*0000*/  LDC R1, c[0x0][0x37c] ;  /* 0x0000df00ff017b82 */ /* 0x000fe20000000800 */
[----:B------:R-:W0:Y:S07]  /*0010*/  S2R R9, SR_TID.X ;  /* 0x0000000000097919 */ /* 0x000e2e0000002100 */
[----:B------:R-:W0:Y:S01]  /*0020*/  S2UR UR4, SR_CTAID.X ;  /* 0x00000000000479c3 */ /* 0x000e220000002500 */
[----:B------:R-:W1:Y:S07]  /*0030*/  LDCU UR5, c[0x0][0x398] ;  /* 0x00007300ff0577ac */ /* 0x000e6e0008000800 */
[----:B------:R-:W0:Y:S02]  /*0040*/  LDC R0, c[0x0][0x360] ;  /* 0x0000d800ff007b82 */ /* 0x000e240000000800 */
[----:B0-----:R-:W-:-:S05]  /*0050*/  IMAD R9, R0, UR4, R9 ;  /* 0x0000000400097c24 */ /* 0x001fca000f8e0209 */
[----:B-1----:R-:W-:-:S13]  /*0060*/  ISETP.GE.AND P0, PT, R9, UR5, PT ;  /* 0x0000000509007c0c */ /* 0x002fda000bf06270 */
[----:B------:R-:W-:Y:S05]  /*0070*/  @P0 EXIT ;  /* 0x000000000000094d */ /* 0x000fea0003800000 */
[----:B------:R-:W0:Y:S01]  /*0080*/  LDC.64 R2, c[0x0][0x380] ;  /* 0x0000e000ff027b82 */ /* 0x000e220000000a00 */
[----:B------:R-:W1:Y:S07]  /*0090*/  LDCU.64 UR4, c[0x0][0x358] ;  /* 0x00006b00ff0477ac */ /* 0x000e6e0008000a00 */
[----:B------:R-:W2:Y:S08]  /*00a0*/  LDC.64 R4, c[0x0][0x388] ;  /* 0x0000e200ff047b82 */ /* 0x000eb00000000a00 */
[----:B------:R-:W3:Y:S01]  /*00b0*/  LDC.64 R6, c[0x0][0x390] ;  /* 0x0000e400ff067b82 */ /* 0x000ee20000000a00 */
[----:B0-----:R-:W-:-:S06]  /*00c0*/  IMAD.WIDE R2, R9, 0x4, R2 ;  /* 0x0000000409027825 */ /* 0x001fcc00078e0202 */
[----:B-1----:R-:W4:Y:S01]  /*00d0*/  LDG.E R2, desc[UR4][R2.64] ;  /* 0x0000000402027981 */ /* 0x002f22000c1e1900 */
[----:B--2---:R-:W-:-:S06]  /*00e0*/  IMAD.WIDE R4, R9, 0x4, R4 ;  /* 0x0000000409047825 */ /* 0x004fcc00078e0204 */
[----:B------:R-:W2:Y:S01]  /*00f0*/  LDG.E R5, desc[UR4][R4.64] ;  /* 0x0000000404057981 */ /* 0x000ea2000c1e1900 */
[----:B---3--:R-:W-:-:S04]  /*0100*/  IMAD.WIDE R6, R9, 0x4, R6 ;  /* 0x0000000409067825 */ /* 0x008fc800078e0206 */
[----:B----4-:R-:W-:-:S04]  /*0110*/  FADD R0, R2, R2 ;  /* 0x0000000202007221 */ /* 0x010fc80000000000 */
[----:B--2---:R-:W-:-:S05]  /*0120*/  FMUL R9, R0, R5 ;  /* 0x0000000500097220 */ /* 0x004fca0000400000 */
[----:B------:R-:W-:Y:S01]  /*0130*/  STG.E desc[UR4][R6.64], R9 ;  /* 0x0000000906007986 */ /* 0x000fe2000c101904 */
[----:B------:R-:W-:Y:S05]  /*0140*/  EXIT ;  /* 0x000000000000794d */ /* 0x000fea0003800000 */
.L_x_0:
[----:B------:R-:W-:-:S00]  /*0150*/  BRA `(.L_x_0) ;  /* 0xfffffffc00fc7947 */ /* 0x000fc0000383ffff */
[----:B------:R-:W-:-:S00]  /*0160*/  NOP ;  /* 0x0000000000007918 */ /* 0x000fc00000000000 */
        /* <DEDUP_REMOVED lines=9> */
.L_x_3:


//--------------------- .text._Z16recompute_kernelPfS_i --------------------------
	.section	.text._Z16recompute_kernelPfS_i,"ax",@progbits
	.align	128
        .global         _Z16recompute_kernelPfS_i
        .type           _Z16recompute_kernelPfS_i,@function
        .size           _Z16recompute_kernelPfS_i,(.L_x_4 - _Z16recompute_kernelPfS_i)
        .other          _Z16recompute_kernelPfS_i,@"STO_CUDA_ENTRY STV_DEFAULT"
_Z16recompute_kernelPfS_i:
.text._Z16recompute_kernelPfS_i:
        /* <DEDUP_REMOVED lines=10> */
[----:B------:R-:W2:Y:S01]  /*00a0*/  LDC.64 R4, c[0x0][0x388] ;  /* 0x0000e200ff047b82 */ /* 0x000ea20000000a00 */
[----:B0-----:R-:W-:-:S06]  /*00b0*/  IMAD.WIDE R2, R7, 0x4, R2 ;  /* 0x0000000407027825 */ /* 0x001fcc00078e0202 */
[----:B-1----:R-:W3:Y:S01]  /*00c0*/  LDG.E R2, desc[UR4][R2.64] ;  /* 0x0000000402027981 */ /* 0x002ee2000c1e1900 */
[----:B--2---:R-:W-:-:S04]  /*00d0*/  IMAD.WIDE R4, R7, 0x4, R4 ;  /* 0x0000000407047825 */ /* 0x004fc800078e0204 */
[----:B---3--:R-:W-:-:S05]  /*00e0*/  FMUL R7, R2, R2 ;  /* 0x0000000202077220 */ /* 0x008fca0000400000 */
[----:B------:R-:W-:Y:S01]  /*00f0*/  STG.E desc[UR4][R4.64], R7 ;  /* 0x0000000704007986 */ /* 0x000fe2000c101904 */
[----:B------:R-:W-:Y:S05]  /*0100*/  EXIT ;  /* 0x000000000000794d */ /* 0x000fea0003800000 */
.L_x_1:
        /* <DEDUP_REMOVED lines=15> */
.L_x_4:


//--------------------- .text._Z14forward_kernelPfS_i --------------------------
	.section	.text._Z14forward_kernelPfS_i,"ax",@progbits
	.align	128
        .global         _Z14forward_kernelPfS_i
        .type           _Z14forward_kernelPfS_i,@function
        .size           _Z14forward_kernelPfS_i,(.L_x_5 - _Z14forward_kernelPfS_i)
        .other          _Z14forward_kernelPfS_i,@"STO_CUDA_ENTRY STV_DEFAULT"
_Z14forward_kernelPfS_i:
.text._Z14forward_kernelPfS_i:
        /* <DEDUP_REMOVED lines=17> */
.L_x_2:
        /* <DEDUP_REMOVED lines=15> */
.L_x_5:


//--------------------- .nv.shared.reserved.0     --------------------------
	.section	.nv.shared.reserved.0,"aw",@nobits
	.weak		__nv_reservedSMEM_offset_0_alias
	.size		__nv_reservedSMEM_offset_0_alias, 0, 64
	.other		__nv_reservedSMEM_offset_0_alias,@"STO_CUDA_RESERVED_SHARED STV_DEFAULT"
__nv_reservedSMEM_offset_0_alias:
	.zero		0
	.zero		64


//--------------------- .nv.constant0._Z15backward_kernelPfS_S_i --------------------------
	.section	.nv.constant0._Z15backward_kernelPfS_S_i,"a",@progbits
	.sectionflags	@""
	.align	4
.nv.constant0._Z15backward_kernelPfS_S_i:
	.zero		924


//--------------------- .nv.constant0._Z16recompute_kernelPfS_i --------------------------
	.section	.nv.constant0._Z16recompute_kernelPfS_i,"a",@progbits
	.sectionflags	@""
	.align	4
.nv.constant0._Z16recompute_kernelPfS_i:
	.zero		916


//--------------------- .nv.constant0._Z14forward_kernelPfS_i --------------------------
	.section	.nv.constant0._Z14forward_kernelPfS_i,"a",@progbits
	.sectionflags	@""
	.align	4
.nv.constant0._Z14forward_kernelPfS_i:
	.zero		916


//--------------------- SYMBOLS --------------------------

	.type		.nv.reservedSmem.offset0,@object
	.size		.nv.reservedSmem.offset0,0x4
